	.headerflags	@"EF_CUDA_TEXMODE_UNIFIED EF_CUDA_64BIT_ADDRESS EF_CUDA_ACCELERATORS EF_CUDA_SM90 EF_CUDA_VIRTUAL_SM(EF_CUDA_SM90)"
	.elftype	@"ET_EXEC"


//--------------------- .nv.info                  --------------------------
	.section	.nv.info,"",@"SHT_CUDA_INFO"
	.align	4


	//----- nvinfo : EIATTR_REGCOUNT
	.align		4
        /*0000*/ 	.byte	0x04, 0x2f
        /*0002*/ 	.short	(.L_1 - .L_0)
	.align		4
.L_0:
        /*0004*/ 	.word	index@(triton_poi_fused_abs_div_mul_rsub_sigmoid_sub_0)
        /*0008*/ 	.word	0x0000000e


	//----- nvinfo : EIATTR_MIN_STACK_SIZE
	.align		4
.L_1:
        /*000c*/ 	.byte	0x04, 0x12
        /*000e*/ 	.short	(.L_3 - .L_2)
	.align		4
.L_2:
        /*0010*/ 	.word	index@(triton_poi_fused_abs_div_mul_rsub_sigmoid_sub_0)
        /*0014*/ 	.word	0x00000000


	//----- nvinfo : EIATTR_FRAME_SIZE
	.align		4
.L_3:
        /*0018*/ 	.byte	0x04, 0x11
        /*001a*/ 	.short	(.L_5 - .L_4)
	.align		4
.L_4:
        /*001c*/ 	.word	index@(triton_poi_fused_abs_div_mul_rsub_sigmoid_sub_0)
        /*0020*/ 	.word	0x00000000


	//----- nvinfo : EIATTR_MIN_STACK_SIZE
	.align		4
.L_5:
        /*0024*/ 	.byte	0x04, 0x12
        /*0026*/ 	.short	(.L_7 - .L_6)
	.align		4
.L_6:
        /*0028*/ 	.word	index@(triton_poi_fused_abs_div_mul_rsub_sigmoid_sub_0)
        /*002c*/ 	.word	0x00000000
.L_7:


//--------------------- .nv.info.triton_poi_fused_abs_div_mul_rsub_sigmoid_sub_0 --------------------------
	.section	.nv.info.triton_poi_fused_abs_div_mul_rsub_sigmoid_sub_0,"",@"SHT_CUDA_INFO"
	.sectionflags	@""
	.align	4


	//----- nvinfo : EIATTR_CUDA_API_VERSION
	.align		4
        /*0000*/ 	.byte	0x04, 0x37
        /*0002*/ 	.short	(.L_9 - .L_8)
.L_8:
        /*0004*/ 	.word	0x0000007c


	//----- nvinfo : EIATTR_KPARAM_INFO
	.align		4
.L_9:
        /*0008*/ 	.byte	0x04, 0x17
        /*000a*/ 	.short	(.L_11 - .L_10)
.L_10:
        /*000c*/ 	.word	0x00000000
        /*0010*/ 	.short	0x0004
        /*0012*/ 	.short	0x0020
        /*0014*/ 	.byte	0x00, 0xf0, 0x11, 0x00


	//----- nvinfo : EIATTR_KPARAM_INFO
	.align		4
.L_11:
        /*0018*/ 	.byte	0x04, 0x17
        /*001a*/ 	.short	(.L_13 - .L_12)
.L_12:
        /*001c*/ 	.word	0x00000000
        /*0020*/ 	.short	0x0003
        /*0022*/ 	.short	0x0018
        /*0024*/ 	.byte	0x00, 0xf4, 0x21, 0x00


	//----- nvinfo : EIATTR_KPARAM_INFO
	.align		4
.L_13:
        /*0028*/ 	.byte	0x04, 0x17
        /*002a*/ 	.short	(.L_15 - .L_14)
.L_14:
        /*002c*/ 	.word	0x00000000
        /*0030*/ 	.short	0x0002
        /*0032*/ 	.short	0x0010
        /*0034*/ 	.byte	0x00, 0xf4, 0x21, 0x00


	//----- nvinfo : EIATTR_KPARAM_INFO
	.align		4
.L_15:
        /*0038*/ 	.byte	0x04, 0x17
        /*003a*/ 	.short	(.L_17 - .L_16)
.L_16:
        /*003c*/ 	.word	0x00000000
        /*0040*/ 	.short	0x0001
        /*0042*/ 	.short	0x0008
        /*0044*/ 	.byte	0x00, 0xf4, 0x21, 0x00


	//----- nvinfo : EIATTR_KPARAM_INFO
	.align		4
.L_17:
        /*0048*/ 	.byte	0x04, 0x17
        /*004a*/ 	.short	(.L_19 - .L_18)
.L_18:
        /*004c*/ 	.word	0x00000000
        /*0050*/ 	.short	0x0000
        /*0052*/ 	.short	0x0000
        /*0054*/ 	.byte	0x00, 0xf4, 0x21, 0x00


	//----- nvinfo : EIATTR_SPARSE_MMA_MASK
	.align		4
.L_19:
        /*0058*/ 	.byte	0x03, 0x50
        /*005a*/ 	.short	0x0000


	//----- nvinfo : EIATTR_MAXREG_COUNT
	.align		4
        /*005c*/ 	.byte	0x03, 0x1b
        /*005e*/ 	.short	0x00ff


	//----- nvinfo : EIATTR_EXIT_INSTR_OFFSETS
	.align		4
        /*0060*/ 	.byte	0x04, 0x1c
        /*0062*/ 	.short	(.L_21 - .L_20)


	//   ....[0]....
.L_20:
        /*0064*/ 	.word	0x000002a0


	//   ....[1]....
        /*0068*/ 	.word	0x000002c0


	//----- nvinfo : EIATTR_REQNTID
	.align		4
.L_21:
        /*006c*/ 	.byte	0x04, 0x10
        /*006e*/ 	.short	(.L_23 - .L_22)
.L_22:
        /*0070*/ 	.word	0x00000080
        /*0074*/ 	.word	0x00000001
        /*0078*/ 	.word	0x00000001


	//----- nvinfo : EIATTR_CBANK_PARAM_SIZE
	.align		4
.L_23:
        /*007c*/ 	.byte	0x03, 0x19
        /*007e*/ 	.short	0x0024


	//----- nvinfo : EIATTR_PARAM_CBANK
	.align		4
        /*0080*/ 	.byte	0x04, 0x0a
        /*0082*/ 	.short	(.L_25 - .L_24)
	.align		4
.L_24:
        /*0084*/ 	.word	index@(.nv.constant0.triton_poi_fused_abs_div_mul_rsub_sigmoid_sub_0)
        /*0088*/ 	.short	0x0210
        /*008a*/ 	.short	0x0024


	//----- nvinfo : EIATTR_SW_WAR
	.align		4
.L_25:
        /*008c*/ 	.byte	0x04, 0x36
        /*008e*/ 	.short	(.L_27 - .L_26)
.L_26:
        /*0090*/ 	.word	0x00000008
.L_27:


//--------------------- .nv.callgraph             --------------------------
	.section	.nv.callgraph,"",@"SHT_CUDA_CALLGRAPH"
	.align	4
	.sectionentsize	8
	.align		4
        /*0000*/ 	.word	0x00000000
	.align		4
        /*0004*/ 	.word	0xffffffff
	.align		4
        /*0008*/ 	.word	0x00000000
	.align		4
        /*000c*/ 	.word	0xfffffffe
	.align		4
        /*0010*/ 	.word	0x00000000
	.align		4
        /*0014*/ 	.word	0xfffffffd
	.align		4
        /*0018*/ 	.word	0x00000000
	.align		4
        /*001c*/ 	.word	0xfffffffc


//--------------------- .text.triton_poi_fused_abs_div_mul_rsub_sigmoid_sub_0 --------------------------
	.section	.text.triton_poi_fused_abs_div_mul_rsub_sigmoid_sub_0,"ax",@progbits
	.align	128
        .global         triton_poi_fused_abs_div_mul_rsub_sigmoid_sub_0
        .type           triton_poi_fused_abs_div_mul_rsub_sigmoid_sub_0,@function
        .size           triton_poi_fused_abs_div_mul_rsub_sigmoid_sub_0,(.L_x_1 - triton_poi_fused_abs_div_mul_rsub_sigmoid_sub_0)
        .other          triton_poi_fused_abs_div_mul_rsub_sigmoid_sub_0,@"STO_CUDA_ENTRY STV_DEFAULT"
triton_poi_fused_abs_div_mul_rsub_sigmoid_sub_0:
.text.triton_poi_fused_abs_div_mul_rsub_sigmoid_sub_0:
[----:B------:R-:W0:Y:S02]  /*0000*/  LDC R1, c[0x0][0x28] ;  /* 0x00000a00ff017b82 */ /* 0x000e240000000800 */
[----:B------:R-:W1:Y:S01]  /*0010*/  S2R R0, SR_TID.X ;  /* 0x0000000000007919 */ /* 0x000e620000002100 */
[----:B------:R-:W2:Y:S01]  /*0020*/  LDC.64 R4, c[0x0][0x218] ;  /* 0x00008600ff047b82 */ /* 0x000ea20000000a00 */
[----:B------:R-:W3:Y:S07]  /*0030*/  S2R R9, SR_CTAID.X ;  /* 0x0000000000097919 */ /* 0x000eee0000002500 */
[----:B------:R-:W4:Y:S01]  /*0040*/  LDC.64 R2, c[0x0][0x210] ;  /* 0x00008400ff027b82 */ /* 0x000f220000000a00 */
[----:B------:R-:W-:Y:S01]  /*0050*/  HFMA2.MMA R11, -RZ, RZ, 0, 0 ;  /* 0x00000000ff0b7435 */ /* 0x000fe200000001ff */
[----:B------:R-:W-:Y:S01]  /*0060*/  ULDC.64 UR4, c[0x0][0x208] ;  /* 0x0000820000047ab9 */ /* 0x000fe20000000a00 */
[----:B-1----:R-:W-:-:S04]  /*0070*/  LOP3.LUT R0, R0, 0x7f, RZ, 0xc0, !PT ;  /* 0x0000007f00007812 */ /* 0x002fc800078ec0ff */
[----:B---3--:R-:W-:Y:S02]  /*0080*/  LEA R9, R9, R0, 0x7 ;  /* 0x0000000009097211 */ /* 0x008fe400078e38ff */
[----:B--2---:R-:W2:Y:S02]  /*0090*/  LDG.E R0, desc[UR4][R4.64] ;  /* 0x0000000404007981 */ /* 0x004ea4000c1e1900 */
[C---:B------:R-:W-:Y:S01]  /*00a0*/  ISETP.GE.AND P0, PT, R9.reuse, 0x100, PT ;  /* 0x000001000900780c */ /* 0x040fe20003f06270 */
[----:B----4-:R-:W-:-:S12]  /*00b0*/  IMAD.WIDE R2, R9, 0x4, R2 ;  /* 0x0000000409027825 */ /* 0x010fd800078e0202 */
[----:B------:R1:W3:Y:S01]  /*00c0*/  @!P0 LDG.E R11, desc[UR4][R2.64] ;  /* 0x00000004020b8981 */ /* 0x0002e2000c1e1900 */
[----:B------:R-:W4:Y:S08]  /*00d0*/  LDC.64 R6, c[0x0][0x220] ;  /* 0x00008800ff067b82 */ /* 0x000f300000000a00 */
[----:B-1----:R-:W1:Y:S01]  /*00e0*/  LDC.64 R2, c[0x0][0x228] ;  /* 0x00008a00ff027b82 */ /* 0x002e620000000a00 */
[----:B----4-:R-:W4:Y:S01]  /*00f0*/  LDG.E R6, desc[UR4][R6.64] ;  /* 0x0000000406067981 */ /* 0x010f22000c1e1900 */
[----:B-1----:R-:W-:Y:S01]  /*0100*/  IMAD.WIDE R2, R9, 0x4, R2 ;  /* 0x0000000409027825 */ /* 0x002fe200078e0202 */
[----:B--2---:R-:W-:-:S05]  /*0110*/  LOP3.LUT R0, R0, 0x80000000, RZ, 0xfc, !PT ;  /* 0x8000000000007812 */ /* 0x004fca00078efcff */
[----:B---3--:R-:W-:-:S04]  /*0120*/  FFMA R0, R0, R11, RZ ;  /* 0x0000000b00007223 */ /* 0x008fc800000000ff */
[----:B------:R-:W-:-:S05]  /*0130*/  FMUL R8, R0, 1.4426950216293334961 ;  /* 0x3fb8aa3b00087820 */ /* 0x000fca0000400000 */
[----:B------:R-:W-:-:S13]  /*0140*/  FSETP.GEU.AND P1, PT, R8, -126, PT ;  /* 0xc2fc00000800780b */ /* 0x000fda0003f2e000 */
[----:B------:R-:W-:-:S04]  /*0150*/  @!P1 FMUL R8, R8, 0.5 ;  /* 0x3f00000008089820 */ /* 0x000fc80000400000 */
[----:B------:R-:W1:Y:S02]  /*0160*/  MUFU.EX2 R0, R8 ;  /* 0x0000000800007308 */ /* 0x000e640000000800 */
[----:B-1----:R-:W-:-:S04]  /*0170*/  @!P1 FMUL R0, R0, R0 ;  /* 0x0000000000009220 */ /* 0x002fc80000400000 */
[----:B------:R-:W-:Y:S01]  /*0180*/  FADD R4, R0, 1 ;  /* 0x3f80000000047421 */ /* 0x000fe20000000000 */
[----:B----4-:R-:W-:-:S04]  /*0190*/  LOP3.LUT R0, R6, 0x7fffffff, RZ, 0xc0, !PT ;  /* 0x7fffffff06007812 */ /* 0x010fc800078ec0ff */
[----:B------:R-:W-:Y:S01]  /*01a0*/  FSETP.GT.AND P1, PT, R4, 8.50705917302346158658e+37, PT ;  /* 0x7e8000000400780b */ /* 0x000fe20003f24000 */
[----:B------:R-:W-:-:S05]  /*01b0*/  FADD R7, -R0, 1 ;  /* 0x3f80000000077421 */ /* 0x000fca0000000100 */
[C---:B------:R-:W-:Y:S02]  /*01c0*/  FSETP.GT.AND P2, PT, |R7|.reuse, 8.50705917302346158658e+37, PT ;  /* 0x7e8000000700780b */ /* 0x040fe40003f44200 */
[----:B------:R-:W-:Y:S01]  /*01d0*/  FSETP.GEU.AND P3, PT, |R7|, 1.175494350822287508e-38, PT ;  /* 0x008000000700780b */ /* 0x000fe20003f6e200 */
[----:B------:R-:W-:-:S04]  /*01e0*/  HFMA2.MMA R6, -RZ, RZ, 1.875, 0 ;  /* 0x3f800000ff067435 */ /* 0x000fc800000001ff */
[----:B------:R-:W-:-:S04]  /*01f0*/  @P1 FMUL R4, R4, 0.25 ;  /* 0x3e80000004041820 */ /* 0x000fc80000400000 */
[----:B------:R-:W1:Y:S02]  /*0200*/  MUFU.RCP R5, R4 ;  /* 0x0000000400057308 */ /* 0x000e640000001000 */
[----:B------:R-:W-:Y:S01]  /*0210*/  @P2 FMUL R7, R7, 0.25 ;  /* 0x3e80000007072820 */ /* 0x000fe20000400000 */
[----:B------:R-:W-:-:S03]  /*0220*/  FSEL R6, R6, 0.25, !P1 ;  /* 0x3e80000006067808 */ /* 0x000fc60004800000 */
[----:B------:R-:W-:-:S06]  /*0230*/  @!P3 FMUL R7, R7, 16777216 ;  /* 0x4b8000000707b820 */ /* 0x000fcc0000400000 */
[----:B------:R-:W2:Y:S01]  /*0240*/  MUFU.RCP R7, R7 ;  /* 0x0000000700077308 */ /* 0x000ea20000001000 */
[----:B-1----:R-:W-:-:S04]  /*0250*/  FFMA R6, R5, R6, -R0 ;  /* 0x0000000605067223 */ /* 0x002fc80000000800 */
[----:B------:R-:W-:-:S04]  /*0260*/  FMUL R6, R6, R11 ;  /* 0x0000000b06067220 */ /* 0x000fc80000400000 */
[----:B------:R-:W-:-:S04]  /*0270*/  @P2 FMUL R6, R6, 0.25 ;  /* 0x3e80000006062820 */ /* 0x000fc80000400000 */
[----:B------:R-:W-:-:S04]  /*0280*/  @!P3 FMUL R6, R6, 16777216 ;  /* 0x4b8000000606b820 */ /* 0x000fc80000400000 */
[----:B--2---:R-:W-:Y:S01]  /*0290*/  FMUL R5, R7, R6 ;  /* 0x0000000607057220 */ /* 0x004fe20000400000 */
[----:B------:R-:W-:Y:S06]  /*02a0*/  @P0 EXIT ;  /* 0x000000000000094d */ /* 0x000fec0003800000 */
[----:B------:R-:W-:Y:S01]  /*02b0*/  STG.E desc[UR4][R2.64], R5 ;  /* 0x0000000502007986 */ /* 0x000fe2000c101904 */
[----:B------:R-:W-:Y:S05]  /*02c0*/  EXIT ;  /* 0x000000000000794d */ /* 0x000fea0003800000 */
.L_x_0:
[----:B------:R-:W-:-:S00]  /*02d0*/  BRA `(.L_x_0) ;  /* 0xfffffffc00fc7947 */ /* 0x000fc0000383ffff */
[----:B------:R-:W-:-:S00]  /*02e0*/  NOP ;  /* 0x0000000000007918 */ /* 0x000fc00000000000 */
        /* <DEDUP_REMOVED lines=9> */
.L_x_1:


//--------------------- .nv.constant0.triton_poi_fused_abs_div_mul_rsub_sigmoid_sub_0 --------------------------
	.section	.nv.constant0.triton_poi_fused_abs_div_mul_rsub_sigmoid_sub_0,"a",@progbits
	.sectionflags	@""
	.align	4
.nv.constant0.triton_poi_fused_abs_div_mul_rsub_sigmoid_sub_0:
	.zero		564
